//
// Generated by NVIDIA NVVM Compiler
//
// Compiler Build ID: CL-36424714
// Cuda compilation tools, release 13.0, V13.0.88
// Based on NVVM 20.0.0
//

.version 9.0
.target sm_100
.address_size 64

	// .globl	_Z8suma_GPUPiS_S_i

.visible .entry _Z8suma_GPUPiS_S_i(
	.param .u64 .ptr .align 1 _Z8suma_GPUPiS_S_i_param_0,
	.param .u64 .ptr .align 1 _Z8suma_GPUPiS_S_i_param_1,
	.param .u64 .ptr .align 1 _Z8suma_GPUPiS_S_i_param_2,
	.param .u32 _Z8suma_GPUPiS_S_i_param_3
)
{
	.reg .pred 	%p<2>;
	.reg .b32 	%r<11>;
	.reg .b64 	%rd<13>;

	ld.param.u64 	%rd1, [_Z8suma_GPUPiS_S_i_param_0];
	ld.param.u64 	%rd2, [_Z8suma_GPUPiS_S_i_param_1];
	ld.param.u64 	%rd3, [_Z8suma_GPUPiS_S_i_param_2];
	ld.param.u32 	%r2, [_Z8suma_GPUPiS_S_i_param_3];
	mov.u32 	%r3, %tid.x;
	mov.u32 	%r4, %ntid.x;
	mov.u32 	%r5, %ctaid.x;
	mad.lo.s32 	%r1, %r4, %r5, %r3;
	setp.ge.s32 	%p1, %r1, %r2;
	@%p1 bra 	$L__BB0_2;
	cvta.to.global.u64 	%rd4, %rd1;
	cvta.to.global.u64 	%rd5, %rd2;
	cvta.to.global.u64 	%rd6, %rd3;
	not.b32 	%r6, %r1;
	add.s32 	%r7, %r2, %r6;
	mul.wide.s32 	%rd7, %r7, 4;
	add.s64 	%rd8, %rd4, %rd7;
	ld.global.u32 	%r8, [%rd8];
	mul.wide.s32 	%rd9, %r1, 4;
	add.s64 	%rd10, %rd5, %rd9;
	st.global.u32 	[%rd10], %r8;
	add.s64 	%rd11, %rd4, %rd9;
	ld.global.u32 	%r9, [%rd11];
	add.s32 	%r10, %r9, %r8;
	add.s64 	%rd12, %rd6, %rd9;
	st.global.u32 	[%rd12], %r10;
$L__BB0_2:
	ret;

}


// ===== COMPILED SASS (sm_100) =====

	.target	sm_100

	.elftype	@"ET_EXEC"


//--------------------- .note.nv.tkinfo           --------------------------
	.section	.note.nv.tkinfo,"",@"SHT_NOTE"
	.sectionflags	@"SHF_NOTE_NV_TKINFO"
	.tkinfo
        /*0018*/ 	.word	0x00000002
        /*0030*/ 	.string	""
        /*0030*/ 	.string	"ptxas"
        /*0030*/ 	.string	"Cuda compilation tools, release 13.0, V13.0.88"
        /*0030*/ 	.string	"Build cuda_13.0.r13.0/compiler.36424714_0"
        /*0030*/ 	.string	"-arch sm_100 -m 64 "



//--------------------- .note.nv.cuinfo           --------------------------
	.section	.note.nv.cuinfo,"",@"SHT_NOTE"
	.sectionflags	@"SHF_NOTE_NV_CUINFO"
        /*0018*/ 	.short	0x0002
        /*001a*/ 	.short	0x0064
        /*001c*/ 	.short	0x0082
	.zero		2


//--------------------- .nv.info                  --------------------------
	.section	.nv.info,"",@"SHT_CUDA_INFO"
	.align	4


	//----- nvinfo : EIATTR_REGCOUNT
	.align		4
        /*0000*/ 	.byte	0x04, 0x2f
        /*0002*/ 	.short	(.L_1 - .L_0)
	.align		4
.L_0:
        /*0004*/ 	.word	index@(_Z8suma_GPUPiS_S_i)
        /*0008*/ 	.word	0x0000000e


	//----- nvinfo : EIATTR_FRAME_SIZE
	.align		4
.L_1:
        /*000c*/ 	.byte	0x04, 0x11
        /*000e*/ 	.short	(.L_3 - .L_2)
	.align		4
.L_2:
        /*0010*/ 	.word	index@(_Z8suma_GPUPiS_S_i)
        /*0014*/ 	.word	0x00000000


	//----- nvinfo : EIATTR_MIN_STACK_SIZE
	.align		4
.L_3:
        /*0018*/ 	.byte	0x04, 0x12
        /*001a*/ 	.short	(.L_5 - .L_4)
	.align		4
.L_4:
        /*001c*/ 	.word	index@(_Z8suma_GPUPiS_S_i)
        /*0020*/ 	.word	0x00000000
.L_5:


//--------------------- .nv.compat                --------------------------
	.section	.nv.compat,"",@"SHT_CUDA_COMPAT_INFO"
	.align	4
        /*0000*/ 	.byte	0x02, 0x09, 0x00, 0x00, 0x02, 0x02, 0x01, 0x00, 0x02, 0x05, 0x05, 0x00, 0x03, 0x07, 0x01, 0x01
        /*0010*/ 	.byte	0x02, 0x03, 0x00, 0x00, 0x02, 0x06, 0x01, 0x00, 0x04, 0x0b, 0x08, 0x00, 0x09, 0x00, 0x00, 0x00
        /*0020*/ 	.byte	0x00, 0x00, 0x00, 0x00


//--------------------- .nv.info._Z8suma_GPUPiS_S_i --------------------------
	.section	.nv.info._Z8suma_GPUPiS_S_i,"",@"SHT_CUDA_INFO"
	.sectionflags	@""
	.align	4


	//----- nvinfo : EIATTR_CUDA_API_VERSION
	.align		4
        /*0000*/ 	.byte	0x04, 0x37
        /*0002*/ 	.short	(.L_7 - .L_6)
.L_6:
        /*0004*/ 	.word	0x00000082


	//----- nvinfo : EIATTR_KPARAM_INFO
	.align		4
.L_7:
        /*0008*/ 	.byte	0x04, 0x17
        /*000a*/ 	.short	(.L_9 - .L_8)
.L_8:
        /*000c*/ 	.word	0x00000000
        /*0010*/ 	.short	0x0003
        /*0012*/ 	.short	0x0018
        /*0014*/ 	.byte	0x00, 0xf0, 0x11, 0x00


	//----- nvinfo : EIATTR_KPARAM_INFO
	.align		4
.L_9:
        /*0018*/ 	.byte	0x04, 0x17
        /*001a*/ 	.short	(.L_11 - .L_10)
.L_10:
        /*001c*/ 	.word	0x00000000
        /*0020*/ 	.short	0x0002
        /*0022*/ 	.short	0x0010
        /*0024*/ 	.byte	0x00, 0xf5, 0x21, 0x00


	//----- nvinfo : EIATTR_KPARAM_INFO
	.align		4
.L_11:
        /*0028*/ 	.byte	0x04, 0x17
        /*002a*/ 	.short	(.L_13 - .L_12)
.L_12:
        /*002c*/ 	.word	0x00000000
        /*0030*/ 	.short	0x0001
        /*0032*/ 	.short	0x0008
        /*0034*/ 	.byte	0x00, 0xf5, 0x21, 0x00


	//----- nvinfo : EIATTR_KPARAM_INFO
	.align		4
.L_13:
        /*0038*/ 	.byte	0x04, 0x17
        /*003a*/ 	.short	(.L_15 - .L_14)
.L_14:
        /*003c*/ 	.word	0x00000000
        /*0040*/ 	.short	0x0000
        /*0042*/ 	.short	0x0000
        /*0044*/ 	.byte	0x00, 0xf5, 0x21, 0x00


	//----- nvinfo : EIATTR_SPARSE_MMA_MASK
	.align		4
.L_15:
        /*0048*/ 	.byte	0x03, 0x50
        /*004a*/ 	.short	0x0000


	//----- nvinfo : EIATTR_MAXREG_COUNT
	.align		4
        /*004c*/ 	.byte	0x03, 0x1b
        /*004e*/ 	.short	0x00ff


	//----- nvinfo : EIATTR_MERCURY_ISA_VERSION
	.align		4
        /*0050*/ 	.byte	0x03, 0x5f
        /*0052*/ 	.short	0x0101


	//----- nvinfo : EIATTR_VRC_CTA_INIT_COUNT
	.align		4
        /*0054*/ 	.byte	0x02, 0x4a
	.zero		1
	.zero		1


	//----- nvinfo : EIATTR_EXIT_INSTR_OFFSETS
	.align		4
        /*0058*/ 	.byte	0x04, 0x1c
        /*005a*/ 	.short	(.L_17 - .L_16)


	//   ....[0]....
.L_16:
        /*005c*/ 	.word	0x00000070


	//   ....[1]....
        /*0060*/ 	.word	0x00000170


	//----- nvinfo : EIATTR_CBANK_PARAM_SIZE
	.align		4
.L_17:
        /*0064*/ 	.byte	0x03, 0x19
        /*0066*/ 	.short	0x001c


	//----- nvinfo : EIATTR_PARAM_CBANK
	.align		4
        /*0068*/ 	.byte	0x04, 0x0a
        /*006a*/ 	.short	(.L_19 - .L_18)
	.align		4
.L_18:
        /*006c*/ 	.word	index@(.nv.constant0._Z8suma_GPUPiS_S_i)
        /*0070*/ 	.short	0x0380
        /*0072*/ 	.short	0x001c


	//----- nvinfo : EIATTR_SW_WAR
	.align		4
.L_19:
        /*0074*/ 	.byte	0x04, 0x36
        /*0076*/ 	.short	(.L_21 - .L_20)
.L_20:
        /*0078*/ 	.word	0x00000008
.L_21:


//--------------------- .nv.callgraph             --------------------------
	.section	.nv.callgraph,"",@"SHT_CUDA_CALLGRAPH"
	.align	4
	.sectionentsize	8
	.align		4
        /*0000*/ 	.word	0x00000000
	.align		4
        /*0004*/ 	.word	0xffffffff
	.align		4
        /*0008*/ 	.word	0x00000000
	.align		4
        /*000c*/ 	.word	0xfffffffe
	.align		4
        /*0010*/ 	.word	0x00000000
	.align		4
        /*0014*/ 	.word	0xfffffffd
	.align		4
        /*0018*/ 	.word	0x00000000
	.align		4
        /*001c*/ 	.word	0xfffffffc


//--------------------- .text._Z8suma_GPUPiS_S_i  --------------------------
	.section	.text._Z8suma_GPUPiS_S_i,"ax",@progbits
	.align	128
        .global         _Z8suma_GPUPiS_S_i
        .type           _Z8suma_GPUPiS_S_i,@function
        .size           _Z8suma_GPUPiS_S_i,(.L_x_1 - _Z8suma_GPUPiS_S_i)
        .other          _Z8suma_GPUPiS_S_i,@"STO_CUDA_ENTRY STV_DEFAULT"
_Z8suma_GPUPiS_S_i:
.text._Z8suma_GPUPiS_S_i:
[----:B------:R-:W-:Y:S01]  /*0000*/  LDC R1, c[0x0][0x37c] ;  /* 0x0000df00ff017b82 */ /* 0x000fe20000000800 */
[----:B------:R-:W0:Y:S01]  /*0010*/  S2R R11, SR_TID.X ;  /* 0x00000000000b7919 */ /* 0x000e220000002100 */
[----:B------:R-:W0:Y:S01]  /*0020*/  LDCU UR4, c[0x0][0x360] ;  /* 0x00006c00ff0477ac */ /* 0x000e220008000800 */
[----:B------:R-:W0:Y:S01]  /*0030*/  S2R R0, SR_CTAID.X ;  /* 0x0000000000007919 */ /* 0x000e220000002500 */
[----:B------:R-:W1:Y:S01]  /*0040*/  LDCU UR6, c[0x0][0x398] ;  /* 0x00007300ff0677ac */ /* 0x000e620008000800 */
[----:B0-----:R-:W-:-:S05]  /*0050*/  IMAD R11, R0, UR4, R11 ;  /* 0x00000004000b7c24 */ /* 0x001fca000f8e020b */
[----:B-1----:R-:W-:-:S13]  /*0060*/  ISETP.GE.AND P0, PT, R11, UR6, PT ;  /* 0x000000060b007c0c */ /* 0x002fda000bf06270 */
[----:B------:R-:W-:Y:S05]  /*0070*/  @P0 EXIT ;  /* 0x000000000000094d */ /* 0x000fea0003800000 */
[----:B------:R-:W0:Y:S01]  /*0080*/  LDC.64 R6, c[0x0][0x380] ;  /* 0x0000e000ff067b82 */ /* 0x000e220000000a00 */
[----:B------:R-:W1:Y:S01]  /*0090*/  LDCU.64 UR4, c[0x0][0x358] ;  /* 0x00006b00ff0477ac */ /* 0x000e620008000a00 */
[----:B------:R-:W-:-:S04]  /*00a0*/  LOP3.LUT R0, RZ, R11, RZ, 0x33, !PT ;  /* 0x0000000bff007212 */ /* 0x000fc800078e33ff */
[----:B------:R-:W-:Y:S02]  /*00b0*/  IADD3 R3, PT, PT, R0, UR6, RZ ;  /* 0x0000000600037c10 */ /* 0x000fe4000fffe0ff */
[----:B------:R-:W2:Y:S08]  /*00c0*/  LDC.64 R4, c[0x0][0x388] ;  /* 0x0000e200ff047b82 */ /* 0x000eb00000000a00 */
[----:B------:R-:W3:Y:S01]  /*00d0*/  LDC.64 R8, c[0x0][0x390] ;  /* 0x0000e400ff087b82 */ /* 0x000ee20000000a00 */
[----:B0-----:R-:W-:-:S06]  /*00e0*/  IMAD.WIDE R2, R3, 0x4, R6 ;  /* 0x0000000403027825 */ /* 0x001fcc00078e0206 */
[----:B-1----:R-:W4:Y:S01]  /*00f0*/  LDG.E R3, desc[UR4][R2.64] ;  /* 0x0000000402037981 */ /* 0x002f22000c1e1900 */
[----:B------:R-:W-:-:S04]  /*0100*/  IMAD.WIDE R6, R11, 0x4, R6 ;  /* 0x000000040b067825 */ /* 0x000fc800078e0206 */
[----:B--2---:R-:W-:-:S05]  /*0110*/  IMAD.WIDE R4, R11, 0x4, R4 ;  /* 0x000000040b047825 */ /* 0x004fca00078e0204 */
[----:B----4-:R-:W-:Y:S04]  /*0120*/  STG.E desc[UR4][R4.64], R3 ;  /* 0x0000000304007986 */ /* 0x010fe8000c101904 */
[----:B------:R-:W2:Y:S01]  /*0130*/  LDG.E R6, desc[UR4][R6.64] ;  /* 0x0000000406067981 */ /* 0x000ea2000c1e1900 */
[----:B---3--:R-:W-:Y:S01]  /*0140*/  IMAD.WIDE R8, R11, 0x4, R8 ;  /* 0x000000040b087825 */ /* 0x008fe200078e0208 */
[----:B--2---:R-:W-:-:S05]  /*0150*/  IADD3 R11, PT, PT, R3, R6, RZ ;  /* 0x00000006030b7210 */ /* 0x004fca0007ffe0ff */
[----:B------:R-:W-:Y:S01]  /*0160*/  STG.E desc[UR4][R8.64], R11 ;  /* 0x0000000b08007986 */ /* 0x000fe2000c101904 */
[----:B------:R-:W-:Y:S05]  /*0170*/  EXIT ;  /* 0x000000000000794d */ /* 0x000fea0003800000 */
.L_x_0:
[----:B------:R-:W-:-:S00]  /*0180*/  BRA `(.L_x_0) ;  /* 0xfffffffc00fc7947 */ /* 0x000fc0000383ffff */
[----:B------:R-:W-:-:S00]  /*0190*/  NOP ;  /* 0x0000000000007918 */ /* 0x000fc00000000000 */
        /* <DEDUP_REMOVED lines=14> */
.L_x_1:


//--------------------- .nv.shared.reserved.0     --------------------------
	.section	.nv.shared.reserved.0,"aw",@nobits
	.weak		__nv_reservedSMEM_offset_0_alias
	.size		__nv_reservedSMEM_offset_0_alias, 0, 64
	.other		__nv_reservedSMEM_offset_0_alias,@"STO_CUDA_RESERVED_SHARED STV_DEFAULT"
__nv_reservedSMEM_offset_0_alias:
	.zero		0
	.zero		64


//--------------------- .nv.constant0._Z8suma_GPUPiS_S_i --------------------------
	.section	.nv.constant0._Z8suma_GPUPiS_S_i,"a",@progbits
	.sectionflags	@""
	.align	4
.nv.constant0._Z8suma_GPUPiS_S_i:
	.zero		924


//--------------------- SYMBOLS --------------------------

	.type		.nv.reservedSmem.offset0,@object
	.size		.nv.reservedSmem.offset0,0x4
